	.headerflags	@"EF_CUDA_TEXMODE_UNIFIED EF_CUDA_64BIT_ADDRESS EF_CUDA_ACCELERATORS EF_CUDA_SM90 EF_CUDA_VIRTUAL_SM(EF_CUDA_SM90)"
	.elftype	@"ET_EXEC"


//--------------------- .nv.info                  --------------------------
	.section	.nv.info,"",@"SHT_CUDA_INFO"
	.align	4


	//----- nvinfo : EIATTR_REGCOUNT
	.align		4
        /*0000*/ 	.byte	0x04, 0x2f
        /*0002*/ 	.short	(.L_3 - .L_2)
	.align		4
.L_2:
        /*0004*/ 	.word	index@(triton_poi_fused__native_batch_norm_legit_no_training_hardtanh_22)
        /*0008*/ 	.word	0x00000026


	//----- nvinfo : EIATTR_MIN_STACK_SIZE
	.align		4
.L_3:
        /*000c*/ 	.byte	0x04, 0x12
        /*000e*/ 	.short	(.L_5 - .L_4)
	.align		4
.L_4:
        /*0010*/ 	.word	index@(triton_poi_fused__native_batch_norm_legit_no_training_hardtanh_22)
        /*0014*/ 	.word	0x00000000


	//----- nvinfo : EIATTR_FRAME_SIZE
	.align		4
.L_5:
        /*0018*/ 	.byte	0x04, 0x11
        /*001a*/ 	.short	(.L_7 - .L_6)
	.align		4
.L_6:
        /*001c*/ 	.word	index@(triton_poi_fused__native_batch_norm_legit_no_training_hardtanh_22)
        /*0020*/ 	.word	0x00000000


	//----- nvinfo : EIATTR_MIN_STACK_SIZE
	.align		4
.L_7:
        /*0024*/ 	.byte	0x04, 0x12
        /*0026*/ 	.short	(.L_9 - .L_8)
	.align		4
.L_8:
        /*0028*/ 	.word	index@(triton_poi_fused__native_batch_norm_legit_no_training_hardtanh_22)
        /*002c*/ 	.word	0x00000000
.L_9:


//--------------------- .nv.info.triton_poi_fused__native_batch_norm_legit_no_training_hardtanh_22 --------------------------
	.section	.nv.info.triton_poi_fused__native_batch_norm_legit_no_training_hardtanh_22,"",@"SHT_CUDA_INFO"
	.sectionflags	@""
	.align	4


	//----- nvinfo : EIATTR_CUDA_API_VERSION
	.align		4
        /*0000*/ 	.byte	0x04, 0x37
        /*0002*/ 	.short	(.L_11 - .L_10)
.L_10:
        /*0004*/ 	.word	0x0000007c


	//----- nvinfo : EIATTR_KPARAM_INFO
	.align		4
.L_11:
        /*0008*/ 	.byte	0x04, 0x17
        /*000a*/ 	.short	(.L_13 - .L_12)
.L_12:
        /*000c*/ 	.word	0x00000000
        /*0010*/ 	.short	0x0006
        /*0012*/ 	.short	0x0030
        /*0014*/ 	.byte	0x00, 0xf0, 0x11, 0x00


	//----- nvinfo : EIATTR_KPARAM_INFO
	.align		4
.L_13:
        /*0018*/ 	.byte	0x04, 0x17
        /*001a*/ 	.short	(.L_15 - .L_14)
.L_14:
        /*001c*/ 	.word	0x00000000
        /*0020*/ 	.short	0x0005
        /*0022*/ 	.short	0x0028
        /*0024*/ 	.byte	0x00, 0xf4, 0x21, 0x00


	//----- nvinfo : EIATTR_KPARAM_INFO
	.align		4
.L_15:
        /*0028*/ 	.byte	0x04, 0x17
        /*002a*/ 	.short	(.L_17 - .L_16)
.L_16:
        /*002c*/ 	.word	0x00000000
        /*0030*/ 	.short	0x0004
        /*0032*/ 	.short	0x0020
        /*0034*/ 	.byte	0x00, 0xf4, 0x21, 0x00


	//----- nvinfo : EIATTR_KPARAM_INFO
	.align		4
.L_17:
        /*0038*/ 	.byte	0x04, 0x17
        /*003a*/ 	.short	(.L_19 - .L_18)
.L_18:
        /*003c*/ 	.word	0x00000000
        /*0040*/ 	.short	0x0003
        /*0042*/ 	.short	0x0018
        /*0044*/ 	.byte	0x00, 0xf4, 0x21, 0x00


	//----- nvinfo : EIATTR_KPARAM_INFO
	.align		4
.L_19:
        /*0048*/ 	.byte	0x04, 0x17
        /*004a*/ 	.short	(.L_21 - .L_20)
.L_20:
        /*004c*/ 	.word	0x00000000
        /*0050*/ 	.short	0x0002
        /*0052*/ 	.short	0x0010
        /*0054*/ 	.byte	0x00, 0xf4, 0x21, 0x00


	//----- nvinfo : EIATTR_KPARAM_INFO
	.align		4
.L_21:
        /*0058*/ 	.byte	0x04, 0x17
        /*005a*/ 	.short	(.L_23 - .L_22)
.L_22:
        /*005c*/ 	.word	0x00000000
        /*0060*/ 	.short	0x0001
        /*0062*/ 	.short	0x0008
        /*0064*/ 	.byte	0x00, 0xf4, 0x21, 0x00


	//----- nvinfo : EIATTR_KPARAM_INFO
	.align		4
.L_23:
        /*0068*/ 	.byte	0x04, 0x17
        /*006a*/ 	.short	(.L_25 - .L_24)
.L_24:
        /*006c*/ 	.word	0x00000000
        /*0070*/ 	.short	0x0000
        /*0072*/ 	.short	0x0000
        /*0074*/ 	.byte	0x00, 0xf4, 0x21, 0x00


	//----- nvinfo : EIATTR_SPARSE_MMA_MASK
	.align		4
.L_25:
        /*0078*/ 	.byte	0x03, 0x50
        /*007a*/ 	.short	0x0000


	//----- nvinfo : EIATTR_MAXREG_COUNT
	.align		4
        /*007c*/ 	.byte	0x03, 0x1b
        /*007e*/ 	.short	0x00ff


	//----- nvinfo : EIATTR_EXIT_INSTR_OFFSETS
	.align		4
        /*0080*/ 	.byte	0x04, 0x1c
        /*0082*/ 	.short	(.L_27 - .L_26)


	//   ....[0]....
.L_26:
        /*0084*/ 	.word	0x00000bf0


	//----- nvinfo : EIATTR_REQNTID
	.align		4
.L_27:
        /*0088*/ 	.byte	0x04, 0x10
        /*008a*/ 	.short	(.L_29 - .L_28)
.L_28:
        /*008c*/ 	.word	0x00000080
        /*0090*/ 	.word	0x00000001
        /*0094*/ 	.word	0x00000001


	//----- nvinfo : EIATTR_CBANK_PARAM_SIZE
	.align		4
.L_29:
        /*0098*/ 	.byte	0x03, 0x19
        /*009a*/ 	.short	0x0034


	//----- nvinfo : EIATTR_PARAM_CBANK
	.align		4
        /*009c*/ 	.byte	0x04, 0x0a
        /*009e*/ 	.short	(.L_31 - .L_30)
	.align		4
.L_30:
        /*00a0*/ 	.word	index@(.nv.constant0.triton_poi_fused__native_batch_norm_legit_no_training_hardtanh_22)
        /*00a4*/ 	.short	0x0210
        /*00a6*/ 	.short	0x0034


	//----- nvinfo : EIATTR_SW_WAR
	.align		4
.L_31:
        /*00a8*/ 	.byte	0x04, 0x36
        /*00aa*/ 	.short	(.L_33 - .L_32)
.L_32:
        /*00ac*/ 	.word	0x00000008
.L_33:


//--------------------- .nv.callgraph             --------------------------
	.section	.nv.callgraph,"",@"SHT_CUDA_CALLGRAPH"
	.align	4
	.sectionentsize	8
	.align		4
        /*0000*/ 	.word	0x00000000
	.align		4
        /*0004*/ 	.word	0xffffffff
	.align		4
        /*0008*/ 	.word	0x00000000
	.align		4
        /*000c*/ 	.word	0xfffffffe
	.align		4
        /*0010*/ 	.word	0x00000000
	.align		4
        /*0014*/ 	.word	0xfffffffd
	.align		4
        /*0018*/ 	.word	0x00000000
	.align		4
        /*001c*/ 	.word	0xfffffffc


//--------------------- .nv.constant4             --------------------------
	.section	.nv.constant4,"a",@progbits
	.align	8
	.align		8
.nv.constant4:
        /*0000*/ 	.dword	_$_str
	.align		8
        /*0008*/ 	.dword	_$_str_$_2


//--------------------- .text.triton_poi_fused__native_batch_norm_legit_no_training_hardtanh_22 --------------------------
	.section	.text.triton_poi_fused__native_batch_norm_legit_no_training_hardtanh_22,"ax",@progbits
	.align	128
        .global         triton_poi_fused__native_batch_norm_legit_no_training_hardtanh_22
        .type           triton_poi_fused__native_batch_norm_legit_no_training_hardtanh_22,@function
        .size           triton_poi_fused__native_batch_norm_legit_no_training_hardtanh_22,(.L_x_1 - triton_poi_fused__native_batch_norm_legit_no_training_hardtanh_22)
        .other          triton_poi_fused__native_batch_norm_legit_no_training_hardtanh_22,@"STO_CUDA_ENTRY STV_DEFAULT"
triton_poi_fused__native_batch_norm_legit_no_training_hardtanh_22:
.text.triton_poi_fused__native_batch_norm_legit_no_training_hardtanh_22:
[----:B------:R-:W-:Y:S01]  /*0000*/  LDC R1, c[0x0][0x28] ;  /* 0x00000a00ff017b82 */ /* 0x000fe20000000800 */
[----:B------:R-:W1:Y:S01]  /*0010*/  S2R R0, SR_TID.X ;  /* 0x0000000000007919 */ /* 0x000e620000002100 */
[----:B------:R-:W-:-:S06]  /*0020*/  HFMA2.MMA R32, -RZ, RZ, 0, 0 ;  /* 0x00000000ff207435 */ /* 0x000fcc00000001ff */
[----:B------:R-:W2:Y:S01]  /*0030*/  LDC.64 R18, c[0x0][0x220] ;  /* 0x00008800ff127b82 */ /* 0x000ea20000000a00 */
[----:B------:R-:W-:Y:S01]  /*0040*/  ULDC.64 UR4, c[0x0][0x208] ;  /* 0x0000820000047ab9 */ /* 0x000fe20000000a00 */
[----:B------:R-:W3:Y:S06]  /*0050*/  S2R R33, SR_CTAID.X ;  /* 0x0000000000217919 */ /* 0x000eec0000002500 */
[----:B------:R-:W4:Y:S08]  /*0060*/  LDC.64 R22, c[0x0][0x218] ;  /* 0x00008600ff167b82 */ /* 0x000f300000000a00 */
[----:B------:R-:W5:Y:S01]  /*0070*/  LDC.64 R20, c[0x0][0x210] ;  /* 0x00008400ff147b82 */ /* 0x000f620000000a00 */
[----:B-1----:R-:W-:-:S04]  /*0080*/  SHF.L.U32 R0, R0, 0x2, RZ ;  /* 0x0000000200007819 */ /* 0x002fc800000006ff */
[----:B------:R-:W-:-:S04]  /*0090*/  LOP3.LUT R0, R0, 0x1fc, RZ, 0xc0, !PT ;  /* 0x000001fc00007812 */ /* 0x000fc800078ec0ff */
[----:B---3--:R-:W-:-:S05]  /*00a0*/  LEA R33, R33, R0, 0xa ;  /* 0x0000000021217211 */ /* 0x008fca00078e50ff */
[----:B------:R-:W-:-:S05]  /*00b0*/  IMAD.HI R0, R33, -0x77777777, R32 ;  /* 0x8888888921007827 */ /* 0x000fca00078e0220 */
[----:B------:R-:W-:-:S04]  /*00c0*/  SHF.R.U32.HI R3, RZ, 0x1f, R0 ;  /* 0x0000001fff037819 */ /* 0x000fc80000011600 */
[----:B------:R-:W-:-:S05]  /*00d0*/  LEA.HI.SX32 R3, R0, R3, 0x17 ;  /* 0x0000000300037211 */ /* 0x000fca00078fbaff */
[----:B------:R-:W-:-:S04]  /*00e0*/  IMAD R3, R3, -0x3c0, R33 ;  /* 0xfffffc4003037824 */ /* 0x000fc800078e0221 */
[----:B--2---:R-:W-:-:S06]  /*00f0*/  IMAD.WIDE R12, R3, 0x4, R18 ;  /* 0x00000004030c7825 */ /* 0x004fcc00078e0212 */
[----:B------:R-:W2:Y:S01]  /*0100*/  LDG.E.EL.128 R12, desc[UR4][R12.64] ;  /* 0x000000040c0c7981 */ /* 0x000ea2000c2e1d00 */
[----:B------:R-:W-:Y:S01]  /*0110*/  IADD3 R17, R33, 0x200, RZ ;  /* 0x0000020021117810 */ /* 0x000fe20007ffe0ff */
[----:B----4-:R-:W-:Y:S01]  /*0120*/  IMAD.WIDE R8, R3, 0x4, R22 ;  /* 0x0000000403087825 */ /* 0x010fe200078e0216 */
[----:B------:R-:W-:-:S03]  /*0130*/  MOV R16, RZ ;  /* 0x000000ff00107202 */ /* 0x000fc60000000f00 */
[----:B-----5:R-:W-:Y:S02]  /*0140*/  IMAD.WIDE R20, R33, 0x4, R20 ;  /* 0x0000000421147825 */ /* 0x020fe400078e0214 */
[----:B------:R-:W3:Y:S02]  /*0150*/  LDG.E.EL.128 R8, desc[UR4][R8.64] ;  /* 0x0000000408087981 */ /* 0x000ee4000c2e1d00 */
[----:B------:R-:W-:Y:S02]  /*0160*/  IMAD.HI R0, R17, -0x77777777, R16 ;  /* 0x8888888911007827 */ /* 0x000fe400078e0210 */
[----:B------:R-:W3:Y:S03]  /*0170*/  LDG.E.128 R4, desc[UR4][R20.64] ;  /* 0x0000000414047981 */ /* 0x000ee6000c1e1d00 */
[----:B------:R-:W-:Y:S01]  /*0180*/  SHF.R.U32.HI R25, RZ, 0x1f, R0 ;  /* 0x0000001fff197819 */ /* 0x000fe20000011600 */
[----:B------:R-:W4:Y:S03]  /*0190*/  LDG.E.128 R28, desc[UR4][R20.64+0x800] ;  /* 0x00080004141c7981 */ /* 0x000f26000c1e1d00 */
[----:B------:R-:W-:-:S05]  /*01a0*/  LEA.HI.SX32 R16, R0, R25, 0x17 ;  /* 0x0000001900107211 */ /* 0x000fca00078fbaff */
[----:B------:R-:W-:-:S04]  /*01b0*/  IMAD R16, R16, -0x3c0, R17 ;  /* 0xfffffc4010107824 */ /* 0x000fc800078e0211 */
[----:B------:R-:W-:Y:S01]  /*01c0*/  IMAD.WIDE R24, R16, 0x4, R22 ;  /* 0x0000000410187825 */ /* 0x000fe200078e0216 */
[----:B------:R-:W-:Y:S01]  /*01d0*/  HFMA2.MMA R0, -RZ, RZ, 1.625, 0 ;  /* 0x3e800000ff007435 */ /* 0x000fe200000001ff */
[----:B------:R-:W1:Y:S04]  /*01e0*/  LDC.64 R22, c[0x0][0x228] ;  /* 0x00008a00ff167b82 */ /* 0x000e680000000a00 */
[----:B------:R-:W4:Y:S01]  /*01f0*/  LDG.E.EL.128 R24, desc[UR4][R24.64] ;  /* 0x0000000418187981 */ /* 0x000f22000c2e1d00 */
[----:B-1----:R-:W-:-:S04]  /*0200*/  IMAD.WIDE R34, R3, 0x4, R22 ;  /* 0x0000000403227825 */ /* 0x002fc800078e0216 */
[----:B--2---:R-:W-:Y:S01]  /*0210*/  FADD R2, R12, 9.9999997473787516356e-06 ;  /* 0x3727c5ac0c027421 */ /* 0x004fe20000000000 */
[----:B------:R-:W-:-:S05]  /*0220*/  FADD R17, R13, 9.9999997473787516356e-06 ;  /* 0x3727c5ac0d117421 */ /* 0x000fca0000000000 */
[----:B------:R-:W1:Y:S01]  /*0230*/  MUFU.SQRT R2, R2 ;  /* 0x0000000200027308 */ /* 0x000e620000002000 */
[----:B------:R-:W-:Y:S01]  /*0240*/  FADD R14, R14, 9.9999997473787516356e-06 ;  /* 0x3727c5ac0e0e7421 */ /* 0x000fe20000000000 */
[----:B------:R-:W-:-:S06]  /*0250*/  FADD R15, R15, 9.9999997473787516356e-06 ;  /* 0x3727c5ac0f0f7421 */ /* 0x000fcc0000000000 */
[----:B------:R-:W2:Y:S08]  /*0260*/  MUFU.SQRT R17, R17 ;  /* 0x0000001100117308 */ /* 0x000eb00000002000 */
[----:B------:R-:W5:Y:S01]  /*0270*/  MUFU.SQRT R12, R14 ;  /* 0x0000000e000c7308 */ /* 0x000f620000002000 */
[----:B-1----:R-:W-:-:S07]  /*0280*/  FSETP.GT.AND P6, PT, R2, 8.50705917302346158658e+37, PT ;  /* 0x7e8000000200780b */ /* 0x002fce0003fc4000 */
[----:B------:R-:W1:Y:S01]  /*0290*/  MUFU.SQRT R13, R15 ;  /* 0x0000000f000d7308 */ /* 0x000e620000002000 */
[----:B------:R-:W-:Y:S02]  /*02a0*/  FSETP.GEU.AND P4, PT, R2, 1.175494350822287508e-38, PT ;  /* 0x008000000200780b */ /* 0x000fe40003f8e000 */
[C---:B--2---:R-:W-:Y:S02]  /*02b0*/  FSETP.GT.AND P5, PT, R17.reuse, 8.50705917302346158658e+37, PT ;  /* 0x7e8000001100780b */ /* 0x044fe40003fa4000 */
[----:B------:R-:W-:Y:S02]  /*02c0*/  FSETP.GEU.AND P3, PT, R17, 1.175494350822287508e-38, PT ;  /* 0x008000001100780b */ /* 0x000fe40003f6e000 */
[----:B-----5:R-:W-:Y:S01]  /*02d0*/  FSETP.GT.AND P2, PT, R12, 8.50705917302346158658e+37, PT ;  /* 0x7e8000000c00780b */ /* 0x020fe20003f44000 */
[----:B------:R-:W-:Y:S01]  /*02e0*/  @P6 FMUL R2, R2, 0.25 ;  /* 0x3e80000002026820 */ /* 0x000fe20000400000 */
[----:B---3--:R-:W-:Y:S01]  /*02f0*/  FADD R4, R4, -R8 ;  /* 0x8000000804047221 */ /* 0x008fe20000000000 */
[----:B------:R-:W-:-:S02]  /*0300*/  FSETP.GEU.AND P0, PT, R12, 1.175494350822287508e-38, PT ;  /* 0x008000000c00780b */ /* 0x000fc40003f0e000 */
[----:B------:R-:W-:Y:S02]  /*0310*/  FSEL R8, R0, 1, P6 ;  /* 0x3f80000000087808 */ /* 0x000fe40003000000 */
[C---:B-1----:R-:W-:Y:S01]  /*0320*/  FSETP.GT.AND P1, PT, R13.reuse, 8.50705917302346158658e+37, PT ;  /* 0x7e8000000d00780b */ /* 0x042fe20003f24000 */
[----:B------:R-:W-:Y:S01]  /*0330*/  @!P4 FMUL R2, R2, 16777216 ;  /* 0x4b8000000202c820 */ /* 0x000fe20000400000 */
[----:B------:R-:W-:Y:S01]  /*0340*/  FSETP.GEU.AND P6, PT, R13, 1.175494350822287508e-38, PT ;  /* 0x008000000d00780b */ /* 0x000fe20003fce000 */
[----:B------:R-:W-:Y:S01]  /*0350*/  FADD R5, R5, -R9 ;  /* 0x8000000905057221 */ /* 0x000fe20000000000 */
[----:B------:R-:W-:Y:S01]  /*0360*/  @P5 FMUL R17, R17, 0.25 ;  /* 0x3e80000011115820 */ /* 0x000fe20000400000 */
[----:B------:R-:W1:Y:S01]  /*0370*/  MUFU.RCP R9, R2 ;  /* 0x0000000200097308 */ /* 0x000e620000001000 */
[----:B----4-:R-:W-:Y:S01]  /*0380*/  FADD R24, R28, -R24 ;  /* 0x800000181c187221 */ /* 0x010fe20000000000 */
[----:B------:R-:W-:Y:S01]  /*0390*/  FADD R25, R29, -R25 ;  /* 0x800000191d197221 */ /* 0x000fe20000000000 */
[----:B------:R-:W-:Y:S01]  /*03a0*/  @P2 FMUL R12, R12, 0.25 ;  /* 0x3e8000000c0c2820 */ /* 0x000fe20000400000 */
[----:B------:R-:W2:Y:S01]  /*03b0*/  LDC.64 R28, c[0x0][0x230] ;  /* 0x00008c00ff1c7b82 */ /* 0x000ea20000000a00 */
[----:B------:R-:W-:-:S03]  /*03c0*/  @!P3 FMUL R17, R17, 16777216 ;  /* 0x4b8000001111b820 */ /* 0x000fc60000400000 */
[----:B------:R-:W-:Y:S01]  /*03d0*/  @P1 FMUL R13, R13, 0.25 ;  /* 0x3e8000000d0d1820 */ /* 0x000fe20000400000 */
[----:B------:R-:W-:Y:S01]  /*03e0*/  @!P0 FMUL R12, R12, 16777216 ;  /* 0x4b8000000c0c8820 */ /* 0x000fe20000400000 */
[----:B------:R-:W-:Y:S01]  /*03f0*/  FADD R7, R7, -R11 ;  /* 0x8000000b07077221 */ /* 0x000fe20000000000 */
[----:B------:R-:W3:Y:S01]  /*0400*/  MUFU.RCP R17, R17 ;  /* 0x0000001100117308 */ /* 0x000ee20000001000 */
[----:B------:R-:W-:Y:S01]  /*0410*/  @!P6 FMUL R13, R13, 16777216 ;  /* 0x4b8000000d0de820 */ /* 0x000fe20000400000 */
[----:B------:R-:W-:Y:S01]  /*0420*/  @!P4 FMUL R8, R8, 16777216 ;  /* 0x4b8000000808c820 */ /* 0x000fe20000400000 */
[----:B------:R-:W-:-:S05]  /*0430*/  FSEL R20, R0, 1, P5 ;  /* 0x3f80000000147808 */ /* 0x000fca0002800000 */
[----:B------:R-:W4:Y:S01]  /*0440*/  MUFU.RCP R11, R12 ;  /* 0x0000000c000b7308 */ /* 0x000f220000001000 */
[----:B-1----:R-:W-:Y:S01]  /*0450*/  FMUL R9, R9, R8 ;  /* 0x0000000809097220 */ /* 0x002fe20000400000 */
[----:B------:R-:W-:-:S06]  /*0460*/  FSEL R8, R0, 1, P2 ;  /* 0x3f80000000087808 */ /* 0x000fcc0001000000 */
[----:B------:R-:W1:Y:S01]  /*0470*/  MUFU.RCP R2, R13 ;  /* 0x0000000d00027308 */ /* 0x000e620000001000 */
[----:B------:R-:W-:Y:S01]  /*0480*/  FSEL R15, R0, 1, P1 ;  /* 0x3f800000000f7808 */ /* 0x000fe20000800000 */
[----:B------:R-:W-:Y:S01]  /*0490*/  @!P3 FMUL R20, R20, 16777216 ;  /* 0x4b8000001414b820 */ /* 0x000fe20000400000 */
[----:B------:R-:W-:-:S03]  /*04a0*/  @!P0 FMUL R8, R8, 16777216 ;  /* 0x4b80000008088820 */ /* 0x000fc60000400000 */
[----:B------:R-:W-:Y:S01]  /*04b0*/  @!P6 FMUL R15, R15, 16777216 ;  /* 0x4b8000000f0fe820 */ /* 0x000fe20000400000 */
[----:B---3--:R-:W-:Y:S01]  /*04c0*/  FMUL R20, R17, R20 ;  /* 0x0000001411147220 */ /* 0x008fe20000400000 */
[----:B----4-:R-:W-:Y:S01]  /*04d0*/  FMUL R11, R11, R8 ;  /* 0x000000080b0b7220 */ /* 0x010fe20000400000 */
[----:B------:R-:W-:Y:S01]  /*04e0*/  FMUL R17, R9, R4 ;  /* 0x0000000409117220 */ /* 0x000fe20000400000 */
[----:B------:R-:W-:Y:S01]  /*04f0*/  FADD R6, R6, -R10 ;  /* 0x8000000a06067221 */ /* 0x000fe20000000000 */
[----:B--2---:R-:W-:-:S04]  /*0500*/  IMAD.WIDE R8, R3, 0x4, R28 ;  /* 0x0000000403087825 */ /* 0x004fc800078e021c */
[----:B-1----:R-:W-:Y:S01]  /*0510*/  FMUL R2, R2, R15 ;  /* 0x0000000f02027220 */ /* 0x002fe20000400000 */
[----:B------:R-:W-:Y:S01]  /*0520*/  FMUL R20, R20, R5 ;  /* 0x0000000514147220 */ /* 0x000fe20000400000 */
[----:B------:R-:W-:Y:S02]  /*0530*/  FMUL R3, R11, R6 ;  /* 0x000000060b037220 */ /* 0x000fe40000400000 */
[----:B------:R-:W-:Y:S01]  /*0540*/  FMUL R2, R2, R7 ;  /* 0x0000000702027220 */ /* 0x000fe20000400000 */
[----:B------:R-:W2:Y:S04]  /*0550*/  LDG.E.EL.128 R8, desc[UR4][R8.64] ;  /* 0x0000000408087981 */ /* 0x000ea8000c2e1d00 */
[----:B------:R-:W2:Y:S01]  /*0560*/  LDG.E.EL.128 R4, desc[UR4][R34.64] ;  /* 0x0000000422047981 */ /* 0x000ea2000c2e1d00 */
[----:B------:R-:W-:-:S06]  /*0570*/  IMAD.WIDE R12, R16, 0x4, R18 ;  /* 0x00000004100c7825 */ /* 0x000fcc00078e0212 */
[----:B------:R-:W3:Y:S01]  /*0580*/  LDG.E.EL.128 R12, desc[UR4][R12.64] ;  /* 0x000000040c0c7981 */ /* 0x000ee2000c2e1d00 */
[----:B------:R-:W-:-:S04]  /*0590*/  IMAD.WIDE R18, R16, 0x4, R22 ;  /* 0x0000000410127825 */ /* 0x000fc800078e0216 */
[----:B------:R-:W-:-:S04]  /*05a0*/  IMAD.WIDE R22, R16, 0x4, R28 ;  /* 0x0000000410167825 */ /* 0x000fc800078e021c */
[----:B--2---:R-:W-:Y:S01]  /*05b0*/  FFMA R4, R4, R17, R8 ;  /* 0x0000001104047223 */ /* 0x004fe20000000008 */
[----:B------:R-:W-:Y:S01]  /*05c0*/  FFMA R5, R5, R20, R9 ;  /* 0x0000001405057223 */ /* 0x000fe20000000009 */
[----:B------:R-:W2:Y:S04]  /*05d0*/  LDG.E.EL.128 R16, desc[UR4][R18.64] ;  /* 0x0000000412107981 */ /* 0x000ea8000c2e1d00 */
[----:B------:R-:W2:Y:S01]  /*05e0*/  LDG.E.EL.128 R20, desc[UR4][R22.64] ;  /* 0x0000000416147981 */ /* 0x000ea2000c2e1d00 */
[----:B------:R-:W-:Y:S01]  /*05f0*/  FFMA R3, R6, R3, R10 ;  /* 0x0000000306037223 */ /* 0x000fe2000000000a */
[----:B---3--:R-:W-:Y:S01]  /*0600*/  FADD R6, R12, 9.9999997473787516356e-06 ;  /* 0x3727c5ac0c067421 */ /* 0x008fe20000000000 */
[----:B------:R-:W-:Y:S01]  /*0610*/  FADD R14, R14, 9.9999997473787516356e-06 ;  /* 0x3727c5ac0e0e7421 */ /* 0x000fe20000000000 */
[----:B------:R-:W-:-:S04]  /*0620*/  FADD R8, R13, 9.9999997473787516356e-06 ;  /* 0x3727c5ac0d087421 */ /* 0x000fc80000000000 */
[----:B------:R-:W1:Y:S01]  /*0630*/  MUFU.SQRT R6, R6 ;  /* 0x0000000600067308 */ /* 0x000e620000002000 */
[----:B------:R-:W-:-:S07]  /*0640*/  FADD R15, R15, 9.9999997473787516356e-06 ;  /* 0x3727c5ac0f0f7421 */ /* 0x000fce0000000000 */
[----:B------:R-:W3:Y:S08]  /*0650*/  MUFU.SQRT R9, R14 ;  /* 0x0000000e00097308 */ /* 0x000ef00000002000 */
[----:B------:R-:W4:Y:S01]  /*0660*/  MUFU.SQRT R8, R8 ;  /* 0x0000000800087308 */ /* 0x000f220000002000 */
[----:B-1----:R-:W-:-:S07]  /*0670*/  FSETP.GT.AND P6, PT, R6, 8.50705917302346158658e+37, PT ;  /* 0x7e8000000600780b */ /* 0x002fce0003fc4000 */
[----:B------:R-:W1:Y:S01]  /*0680*/  MUFU.SQRT R10, R15 ;  /* 0x0000000f000a7308 */ /* 0x000e620000002000 */
[----:B------:R-:W-:Y:S02]  /*0690*/  FSETP.GEU.AND P4, PT, R6, 1.175494350822287508e-38, PT ;  /* 0x008000000600780b */ /* 0x000fe40003f8e000 */
[C---:B---3--:R-:W-:Y:S02]  /*06a0*/  FSETP.GT.AND P3, PT, R9.reuse, 8.50705917302346158658e+37, PT ;  /* 0x7e8000000900780b */ /* 0x048fe40003f64000 */
[----:B------:R-:W-:Y:S02]  /*06b0*/  FSETP.GEU.AND P0, PT, R9, 1.175494350822287508e-38, PT ;  /* 0x008000000900780b */ /* 0x000fe40003f0e000 */
[C---:B----4-:R-:W-:Y:S01]  /*06c0*/  FSETP.GT.AND P5, PT, R8.reuse, 8.50705917302346158658e+37, PT ;  /* 0x7e8000000800780b */ /* 0x050fe20003fa4000 */
[----:B------:R-:W-:Y:S01]  /*06d0*/  FFMA R2, R7, R2, R11 ;  /* 0x0000000207027223 */ /* 0x000fe2000000000b */
[----:B------:R-:W-:Y:S01]  /*06e0*/  FSETP.GEU.AND P1, PT, R8, 1.175494350822287508e-38, PT ;  /* 0x008000000800780b */ /* 0x000fe20003f2e000 */
[----:B------:R-:W-:Y:S01]  /*06f0*/  @P6 FMUL R6, R6, 0.25 ;  /* 0x3e80000006066820 */ /* 0x000fe20000400000 */
[----:B------:R-:W-:-:S02]  /*0700*/  FSEL R7, R0, 1, P6 ;  /* 0x3f80000000077808 */ /* 0x000fc40003000000 */
[C---:B-1----:R-:W-:Y:S02]  /*0710*/  FSETP.GT.AND P2, PT, R10.reuse, 8.50705917302346158658e+37, PT ;  /* 0x7e8000000a00780b */ /* 0x042fe40003f44000 */
[----:B------:R-:W-:Y:S01]  /*0720*/  FSETP.GEU.AND P6, PT, R10, 1.175494350822287508e-38, PT ;  /* 0x008000000a00780b */ /* 0x000fe20003fce000 */
[----:B------:R-:W-:Y:S01]  /*0730*/  @!P4 FMUL R6, R6, 16777216 ;  /* 0x4b8000000606c820 */ /* 0x000fe20000400000 */
[----:B------:R-:W-:-:S03]  /*0740*/  @P3 FMUL R9, R9, 0.25 ;  /* 0x3e80000009093820 */ /* 0x000fc60000400000 */
[----:B------:R-:W-:Y:S01]  /*0750*/  @P5 FMUL R8, R8, 0.25 ;  /* 0x3e80000008085820 */ /* 0x000fe20000400000 */
[----:B------:R-:W-:Y:S01]  /*0760*/  @!P0 FMUL R9, R9, 16777216 ;  /* 0x4b80000009098820 */ /* 0x000fe20000400000 */
[----:B------:R-:W1:Y:S02]  /*0770*/  MUFU.RCP R6, R6 ;  /* 0x0000000600067308 */ /* 0x000e640000001000 */
[----:B------:R-:W-:Y:S02]  /*0780*/  @!P1 FMUL R8, R8, 16777216 ;  /* 0x4b80000008089820 */ /* 0x000fe40000400000 */
[----:B------:R-:W-:-:S04]  /*0790*/  @P2 FMUL R10, R10, 0.25 ;  /* 0x3e8000000a0a2820 */ /* 0x000fc80000400000 */
[----:B------:R-:W3:Y:S01]  /*07a0*/  MUFU.RCP R9, R9 ;  /* 0x0000000900097308 */ /* 0x000ee20000001000 */
[----:B------:R-:W-:Y:S01]  /*07b0*/  @!P6 FMUL R10, R10, 16777216 ;  /* 0x4b8000000a0ae820 */ /* 0x000fe20000400000 */
[----:B------:R-:W-:Y:S01]  /*07c0*/  FSEL R12, R0, 1, P3 ;  /* 0x3f800000000c7808 */ /* 0x000fe20001800000 */
[----:B------:R-:W-:-:S05]  /*07d0*/  @!P4 FMUL R7, R7, 16777216 ;  /* 0x4b8000000707c820 */ /* 0x000fca0000400000 */
[----:B------:R-:W4:Y:S01]  /*07e0*/  MUFU.RCP R8, R8 ;  /* 0x0000000800087308 */ /* 0x000f220000001000 */
[----:B------:R-:W-:Y:S01]  /*07f0*/  FSEL R11, R0, 1, P5 ;  /* 0x3f800000000b7808 */ /* 0x000fe20002800000 */
[----:B-1----:R-:W-:Y:S01]  /*0800*/  FMUL R7, R6, R7 ;  /* 0x0000000706077220 */ /* 0x002fe20000400000 */
[----:B------:R-:W-:-:S05]  /*0810*/  @!P0 FMUL R12, R12, 16777216 ;  /* 0x4b8000000c0c8820 */ /* 0x000fca0000400000 */
[----:B------:R-:W1:Y:S01]  /*0820*/  MUFU.RCP R10, R10 ;  /* 0x0000000a000a7308 */ /* 0x000e620000001000 */
[----:B------:R-:W-:Y:S01]  /*0830*/  FSEL R13, R0, 1, P2 ;  /* 0x3f800000000d7808 */ /* 0x000fe20001000000 */
[----:B------:R-:W-:Y:S01]  /*0840*/  FADD R26, R30, -R26 ;  /* 0x8000001a1e1a7221 */ /* 0x000fe20000000000 */
[----:B------:R-:W-:Y:S01]  /*0850*/  @!P1 FMUL R11, R11, 16777216 ;  /* 0x4b8000000b0b9820 */ /* 0x000fe20000400000 */
[----:B---3--:R-:W-:Y:S01]  /*0860*/  FMUL R9, R9, R12 ;  /* 0x0000000c09097220 */ /* 0x008fe20000400000 */
[----:B------:R-:W-:Y:S01]  /*0870*/  FMUL R7, R7, R24 ;  /* 0x0000001807077220 */ /* 0x000fe20000400000 */
[----:B------:R-:W-:Y:S01]  /*0880*/  FSETP.GTU.AND P3, PT, R2, RZ, PT ;  /* 0x000000ff0200720b */ /* 0x000fe20003f6c000 */
[----:B------:R-:W-:Y:S01]  /*0890*/  @!P6 FMUL R13, R13, 16777216 ;  /* 0x4b8000000d0de820 */ /* 0x000fe20000400000 */
[----:B----4-:R-:W-:Y:S01]  /*08a0*/  FMUL R8, R8, R11 ;  /* 0x0000000b08087220 */ /* 0x010fe20000400000 */
[----:B------:R-:W-:Y:S01]  /*08b0*/  FMUL R9, R9, R26 ;  /* 0x0000001a09097220 */ /* 0x000fe20000400000 */
[----:B------:R-:W-:Y:S01]  /*08c0*/  FSETP.GTU.AND P5, PT, R3, RZ, PT ;  /* 0x000000ff0300720b */ /* 0x000fe20003fac000 */
[----:B------:R-:W-:Y:S01]  /*08d0*/  FADD R27, R31, -R27 ;  /* 0x8000001b1f1b7221 */ /* 0x000fe20000000000 */
[----:B------:R-:W-:Y:S01]  /*08e0*/  FMUL R8, R8, R25 ;  /* 0x0000001908087220 */ /* 0x000fe20000400000 */
[----:B------:R-:W-:Y:S01]  /*08f0*/  FSETP.GTU.AND P0, PT, R5, RZ, PT ;  /* 0x000000ff0500720b */ /* 0x000fe20003f0c000 */
[----:B-1----:R-:W-:Y:S01]  /*0900*/  FMUL R10, R10, R13 ;  /* 0x0000000d0a0a7220 */ /* 0x002fe20000400000 */
[----:B------:R-:W-:Y:S01]  /*0910*/  FSEL R6, R3, RZ, P5 ;  /* 0x000000ff03067208 */ /* 0x000fe20002800000 */
[----:B------:R-:W1:Y:S02]  /*0920*/  LDC.64 R12, c[0x0][0x238] ;  /* 0x00008e00ff0c7b82 */ /* 0x000e640000000a00 */
[----:B------:R-:W-:Y:S01]  /*0930*/  FMUL R10, R10, R27 ;  /* 0x0000001b0a0a7220 */ /* 0x000fe20000400000 */
[----:B------:R-:W-:-:S02]  /*0940*/  FSETP.GTU.AND P4, PT, R4, RZ, PT ;  /* 0x000000ff0400720b */ /* 0x000fc40003f8c000 */
[----:B------:R-:W-:Y:S02]  /*0950*/  FSEL R5, R5, RZ, P0 ;  /* 0x000000ff05057208 */ /* 0x000fe40000000000 */
[----:B------:R-:W-:Y:S02]  /*0960*/  FSETP.GEU.AND P0, PT, R6, 6, PT ;  /* 0x40c000000600780b */ /* 0x000fe40003f0e000 */
[----:B------:R-:W-:Y:S01]  /*0970*/  FSEL R4, R4, RZ, P4 ;  /* 0x000000ff04047208 */ /* 0x000fe20002000000 */
[----:B-1----:R-:W-:-:S04]  /*0980*/  IMAD.WIDE R32, R33, 0x4, R12 ;  /* 0x0000000421207825 */ /* 0x002fc800078e020c */
[----:B--2---:R-:W-:Y:S01]  /*0990*/  FFMA R16, R16, R7, R20 ;  /* 0x0000000710107223 */ /* 0x004fe20000000014 */
[----:B------:R-:W-:Y:S01]  /*09a0*/  FSEL R7, R2, RZ, P3 ;  /* 0x000000ff02077208 */ /* 0x000fe20001800000 */
[----:B------:R-:W-:-:S03]  /*09b0*/  FFMA R9, R18, R9, R22 ;  /* 0x0000000912097223 */ /* 0x000fc60000000016 */
[----:B------:R-:W-:Y:S01]  /*09c0*/  FSETP.GEU.AND P5, PT, R7, 6, PT ;  /* 0x40c000000700780b */ /* 0x000fe20003fae000 */
[----:B------:R-:W-:Y:S01]  /*09d0*/  FFMA R8, R17, R8, R21 ;  /* 0x0000000811087223 */ /* 0x000fe20000000015 */
[----:B------:R-:W-:Y:S01]  /*09e0*/  FSETP.GTU.AND P1, PT, R9, RZ, PT ;  /* 0x000000ff0900720b */ /* 0x000fe20003f2c000 */
[----:B------:R-:W-:Y:S01]  /*09f0*/  FFMA R19, R19, R10, R23 ;  /* 0x0000000a13137223 */ /* 0x000fe20000000017 */
[----:B------:R-:W-:Y:S02]  /*0a00*/  FSETP.GTU.AND P3, PT, R16, RZ, PT ;  /* 0x000000ff1000720b */ /* 0x000fe40003f6c000 */
[----:B------:R-:W-:Y:S02]  /*0a10*/  FSETP.GTU.AND P2, PT, R8, RZ, PT ;  /* 0x000000ff0800720b */ /* 0x000fe40003f4c000 */
[----:B------:R-:W-:Y:S02]  /*0a20*/  FSEL R10, R9, RZ, P1 ;  /* 0x000000ff090a7208 */ /* 0x000fe40000800000 */
[----:B------:R-:W-:-:S02]  /*0a30*/  FSETP.NAN.AND P4, PT, R7, R7, PT ;  /* 0x000000070700720b */ /* 0x000fc40003f88000 */
[----:B------:R-:W-:Y:S02]  /*0a40*/  FSETP.GEU.AND P1, PT, R5, 6, PT ;  /* 0x40c000000500780b */ /* 0x000fe40003f2e000 */
[----:B------:R-:W-:Y:S02]  /*0a50*/  FSETP.GTU.AND P6, PT, R19, RZ, PT ;  /* 0x000000ff1300720b */ /* 0x000fe40003fcc000 */
[----:B------:R-:W-:Y:S02]  /*0a60*/  FSEL R9, R8, RZ, P2 ;  /* 0x000000ff08097208 */ /* 0x000fe40001000000 */
[----:B------:R-:W-:Y:S02]  /*0a70*/  FSEL R8, R16, RZ, P3 ;  /* 0x000000ff10087208 */ /* 0x000fe40001800000 */
[----:B------:R-:W-:Y:S02]  /*0a80*/  @P5 SEL R7, R7, 0x40c00000, P4 ;  /* 0x40c0000007075807 */ /* 0x000fe40002000000 */
[----:B------:R-:W-:-:S02]  /*0a90*/  FSETP.NAN.AND P2, PT, R6, R6, PT ;  /* 0x000000060600720b */ /* 0x000fc40003f48000 */
[----:B------:R-:W-:Y:S02]  /*0aa0*/  FSETP.GEU.AND P3, PT, R4, 6, PT ;  /* 0x40c000000400780b */ /* 0x000fe40003f6e000 */
[----:B------:R-:W-:Y:S02]  /*0ab0*/  FSETP.GEU.AND P5, PT, R10, 6, PT ;  /* 0x40c000000a00780b */ /* 0x000fe40003fae000 */
[----:B------:R-:W-:Y:S02]  /*0ac0*/  FSEL R11, R19, RZ, P6 ;  /* 0x000000ff130b7208 */ /* 0x000fe40003000000 */
[----:B------:R-:W-:Y:S02]  /*0ad0*/  FSETP.NAN.AND P6, PT, R5, R5, PT ;  /* 0x000000050500720b */ /* 0x000fe40003fc8000 */
[----:B------:R-:W-:Y:S02]  /*0ae0*/  @P0 SEL R6, R6, 0x40c00000, P2 ;  /* 0x40c0000006060807 */ /* 0x000fe40001000000 */
[----:B------:R-:W-:-:S02]  /*0af0*/  FSETP.GEU.AND P4, PT, R9, 6, PT ;  /* 0x40c000000900780b */ /* 0x000fc40003f8e000 */
[----:B------:R-:W-:Y:S02]  /*0b00*/  FSETP.GEU.AND P2, PT, R8, 6, PT ;  /* 0x40c000000800780b */ /* 0x000fe40003f4e000 */
[----:B------:R-:W-:Y:S02]  /*0b10*/  FSETP.GEU.AND P0, PT, R11, 6, PT ;  /* 0x40c000000b00780b */ /* 0x000fe40003f0e000 */
[----:B------:R-:W-:Y:S02]  /*0b20*/  @P1 SEL R5, R5, 0x40c00000, P6 ;  /* 0x40c0000005051807 */ /* 0x000fe40003000000 */
[----:B------:R-:W-:Y:S02]  /*0b30*/  FSETP.NAN.AND P6, PT, R4, R4, PT ;  /* 0x000000040400720b */ /* 0x000fe40003fc8000 */
[----:B------:R-:W-:Y:S02]  /*0b40*/  FSETP.NAN.AND P1, PT, R10, R10, PT ;  /* 0x0000000a0a00720b */ /* 0x000fe40003f28000 */
[----:B------:R-:W-:-:S02]  /*0b50*/  @P3 SEL R4, R4, 0x40c00000, P6 ;  /* 0x40c0000004043807 */ /* 0x000fc40003000000 */
[----:B------:R-:W-:Y:S02]  /*0b60*/  @P5 SEL R10, R10, 0x40c00000, P1 ;  /* 0x40c000000a0a5807 */ /* 0x000fe40000800000 */
[----:B------:R-:W-:Y:S02]  /*0b70*/  FSETP.NAN.AND P6, PT, R9, R9, PT ;  /* 0x000000090900720b */ /* 0x000fe40003fc8000 */
[C---:B------:R-:W-:Y:S02]  /*0b80*/  FSETP.NAN.AND P3, PT, R8.reuse, R8, PT ;  /* 0x000000080800720b */ /* 0x040fe40003f68000 */
[----:B------:R-:W-:Y:S02]  /*0b90*/  FSETP.NAN.AND P1, PT, R11, R11, PT ;  /* 0x0000000b0b00720b */ /* 0x000fe40003f28000 */
[----:B------:R-:W-:Y:S02]  /*0ba0*/  @P4 SEL R9, R9, 0x40c00000, P6 ;  /* 0x40c0000009094807 */ /* 0x000fe40003000000 */
[----:B------:R-:W-:-:S02]  /*0bb0*/  @P2 SEL R8, R8, 0x40c00000, P3 ;  /* 0x40c0000008082807 */ /* 0x000fc40001800000 */
[----:B------:R-:W-:Y:S01]  /*0bc0*/  @P0 SEL R11, R11, 0x40c00000, P1 ;  /* 0x40c000000b0b0807 */ /* 0x000fe20000800000 */
[----:B------:R-:W-:Y:S04]  /*0bd0*/  STG.E.128 desc[UR4][R32.64], R4 ;  /* 0x0000000420007986 */ /* 0x000fe8000c101d04 */
[----:B------:R-:W-:Y:S01]  /*0be0*/  STG.E.128 desc[UR4][R32.64+0x800], R8 ;  /* 0x0008000820007986 */ /* 0x000fe2000c101d04 */
[----:B------:R-:W-:Y:S05]  /*0bf0*/  EXIT ;  /* 0x000000000000794d */ /* 0x000fea0003800000 */
.L_x_0:
[----:B------:R-:W-:-:S00]  /*0c00*/  BRA `(.L_x_0) ;  /* 0xfffffffc00fc7947 */ /* 0x000fc0000383ffff */
[----:B------:R-:W-:-:S00]  /*0c10*/  NOP ;  /* 0x0000000000007918 */ /* 0x000fc00000000000 */
        /* <DEDUP_REMOVED lines=14> */
.L_x_1:


//--------------------- .nv.global.init           --------------------------
	.section	.nv.global.init,"aw",@progbits
.nv.global.init:
	.type		_$_str,@object
	.size		_$_str,(_$_str_$_2 - _$_str)
_$_str:
        /*0000*/ 	.byte	0x5f, 0x5f, 0x43, 0x55, 0x44, 0x41, 0x5f, 0x46, 0x54, 0x5a, 0x00
	.type		_$_str_$_2,@object
	.size		_$_str_$_2,(.L_1 - _$_str_$_2)
_$_str_$_2:
        /*000b*/ 	.byte	0x5f, 0x5f, 0x43, 0x55, 0x44, 0x41, 0x5f, 0x50, 0x52, 0x45, 0x43, 0x5f, 0x53, 0x51, 0x52, 0x54
        /*001b*/ 	.byte	0x00
.L_1:


//--------------------- .nv.constant0.triton_poi_fused__native_batch_norm_legit_no_training_hardtanh_22 --------------------------
	.section	.nv.constant0.triton_poi_fused__native_batch_norm_legit_no_training_hardtanh_22,"a",@progbits
	.sectionflags	@""
	.align	4
.nv.constant0.triton_poi_fused__native_batch_norm_legit_no_training_hardtanh_22:
	.zero		580
